//
// Generated by NVIDIA NVVM Compiler
//
// Compiler Build ID: CL-36424714
// Cuda compilation tools, release 13.0, V13.0.88
// Based on NVVM 20.0.0
//

.version 9.0
.target sm_100
.address_size 64

	// .globl	_Z8kernel_aPfPKfi

.visible .entry _Z8kernel_aPfPKfi(
	.param .u64 .ptr .align 1 _Z8kernel_aPfPKfi_param_0,
	.param .u64 .ptr .align 1 _Z8kernel_aPfPKfi_param_1,
	.param .u32 _Z8kernel_aPfPKfi_param_2
)
{
	.reg .pred 	%p<11>;
	.reg .b32 	%r<42>;
	.reg .b32 	%f<61>;
	.reg .b64 	%rd<72>;

	ld.param.u64 	%rd3, [_Z8kernel_aPfPKfi_param_0];
	ld.param.u64 	%rd4, [_Z8kernel_aPfPKfi_param_1];
	ld.param.u32 	%r26, [_Z8kernel_aPfPKfi_param_2];
	cvta.to.global.u64 	%rd1, %rd4;
	cvta.to.global.u64 	%rd2, %rd3;
	mov.u32 	%r1, %ctaid.x;
	mov.u32 	%r2, %ntid.x;
	mul.lo.s32 	%r27, %r1, %r2;
	mov.u32 	%r3, %tid.x;
	mad.lo.s32 	%r4, %r27, %r26, %r3;
	setp.lt.s32 	%p1, %r26, 1;
	@%p1 bra 	$L__BB0_13;
	and.b32  	%r5, %r26, 15;
	setp.lt.u32 	%p2, %r26, 16;
	mov.b32 	%r38, 0;
	@%p2 bra 	$L__BB0_4;
	and.b32  	%r38, %r26, 2147483632;
	neg.s32 	%r36, %r38;
	shl.b32 	%r8, %r2, 4;
	mov.u32 	%r35, %r4;
$L__BB0_3:
	.pragma "nounroll";
	mul.wide.s32 	%rd5, %r35, 4;
	add.s64 	%rd6, %rd1, %rd5;
	ld.global.f32 	%f1, [%rd6];
	fma.rn.f32 	%f2, %f1, %f1, 0fBF800000;
	add.s64 	%rd7, %rd2, %rd5;
	st.global.f32 	[%rd7], %f2;
	shl.b32 	%r29, %r2, 2;
	cvt.u64.u32 	%rd8, %r29;
	add.s64 	%rd9, %rd6, %rd8;
	ld.global.f32 	%f3, [%rd9];
	fma.rn.f32 	%f4, %f3, %f3, 0fBF800000;
	add.s64 	%rd10, %rd7, %rd8;
	st.global.f32 	[%rd10], %f4;
	add.s64 	%rd11, %rd9, %rd8;
	ld.global.f32 	%f5, [%rd11];
	fma.rn.f32 	%f6, %f5, %f5, 0fBF800000;
	add.s64 	%rd12, %rd10, %rd8;
	st.global.f32 	[%rd12], %f6;
	add.s64 	%rd13, %rd11, %rd8;
	ld.global.f32 	%f7, [%rd13];
	fma.rn.f32 	%f8, %f7, %f7, 0fBF800000;
	add.s64 	%rd14, %rd12, %rd8;
	st.global.f32 	[%rd14], %f8;
	add.s64 	%rd15, %rd13, %rd8;
	ld.global.f32 	%f9, [%rd15];
	fma.rn.f32 	%f10, %f9, %f9, 0fBF800000;
	add.s64 	%rd16, %rd14, %rd8;
	st.global.f32 	[%rd16], %f10;
	add.s64 	%rd17, %rd15, %rd8;
	ld.global.f32 	%f11, [%rd17];
	fma.rn.f32 	%f12, %f11, %f11, 0fBF800000;
	add.s64 	%rd18, %rd16, %rd8;
	st.global.f32 	[%rd18], %f12;
	add.s64 	%rd19, %rd17, %rd8;
	ld.global.f32 	%f13, [%rd19];
	fma.rn.f32 	%f14, %f13, %f13, 0fBF800000;
	add.s64 	%rd20, %rd18, %rd8;
	st.global.f32 	[%rd20], %f14;
	add.s64 	%rd21, %rd19, %rd8;
	ld.global.f32 	%f15, [%rd21];
	fma.rn.f32 	%f16, %f15, %f15, 0fBF800000;
	add.s64 	%rd22, %rd20, %rd8;
	st.global.f32 	[%rd22], %f16;
	add.s64 	%rd23, %rd21, %rd8;
	ld.global.f32 	%f17, [%rd23];
	fma.rn.f32 	%f18, %f17, %f17, 0fBF800000;
	add.s64 	%rd24, %rd22, %rd8;
	st.global.f32 	[%rd24], %f18;
	add.s64 	%rd25, %rd23, %rd8;
	ld.global.f32 	%f19, [%rd25];
	fma.rn.f32 	%f20, %f19, %f19, 0fBF800000;
	add.s64 	%rd26, %rd24, %rd8;
	st.global.f32 	[%rd26], %f20;
	add.s64 	%rd27, %rd25, %rd8;
	ld.global.f32 	%f21, [%rd27];
	fma.rn.f32 	%f22, %f21, %f21, 0fBF800000;
	add.s64 	%rd28, %rd26, %rd8;
	st.global.f32 	[%rd28], %f22;
	add.s64 	%rd29, %rd27, %rd8;
	ld.global.f32 	%f23, [%rd29];
	fma.rn.f32 	%f24, %f23, %f23, 0fBF800000;
	add.s64 	%rd30, %rd28, %rd8;
	st.global.f32 	[%rd30], %f24;
	add.s64 	%rd31, %rd29, %rd8;
	ld.global.f32 	%f25, [%rd31];
	fma.rn.f32 	%f26, %f25, %f25, 0fBF800000;
	add.s64 	%rd32, %rd30, %rd8;
	st.global.f32 	[%rd32], %f26;
	add.s64 	%rd33, %rd31, %rd8;
	ld.global.f32 	%f27, [%rd33];
	fma.rn.f32 	%f28, %f27, %f27, 0fBF800000;
	add.s64 	%rd34, %rd32, %rd8;
	st.global.f32 	[%rd34], %f28;
	add.s64 	%rd35, %rd33, %rd8;
	ld.global.f32 	%f29, [%rd35];
	fma.rn.f32 	%f30, %f29, %f29, 0fBF800000;
	add.s64 	%rd36, %rd34, %rd8;
	st.global.f32 	[%rd36], %f30;
	add.s64 	%rd37, %rd35, %rd8;
	ld.global.f32 	%f31, [%rd37];
	fma.rn.f32 	%f32, %f31, %f31, 0fBF800000;
	add.s64 	%rd38, %rd36, %rd8;
	st.global.f32 	[%rd38], %f32;
	add.s32 	%r36, %r36, 16;
	add.s32 	%r35, %r35, %r8;
	setp.ne.s32 	%p3, %r36, 0;
	@%p3 bra 	$L__BB0_3;
$L__BB0_4:
	setp.eq.s32 	%p4, %r5, 0;
	@%p4 bra 	$L__BB0_13;
	and.b32  	%r14, %r26, 7;
	setp.lt.u32 	%p5, %r5, 8;
	@%p5 bra 	$L__BB0_7;
	mad.lo.s32 	%r30, %r38, %r2, %r4;
	mul.wide.s32 	%rd39, %r30, 4;
	add.s64 	%rd40, %rd1, %rd39;
	ld.global.f32 	%f33, [%rd40];
	fma.rn.f32 	%f34, %f33, %f33, 0fBF800000;
	add.s64 	%rd41, %rd2, %rd39;
	st.global.f32 	[%rd41], %f34;
	shl.b32 	%r31, %r2, 2;
	cvt.u64.u32 	%rd42, %r31;
	add.s64 	%rd43, %rd40, %rd42;
	ld.global.f32 	%f35, [%rd43];
	fma.rn.f32 	%f36, %f35, %f35, 0fBF800000;
	add.s64 	%rd44, %rd41, %rd42;
	st.global.f32 	[%rd44], %f36;
	add.s64 	%rd45, %rd43, %rd42;
	ld.global.f32 	%f37, [%rd45];
	fma.rn.f32 	%f38, %f37, %f37, 0fBF800000;
	add.s64 	%rd46, %rd44, %rd42;
	st.global.f32 	[%rd46], %f38;
	add.s64 	%rd47, %rd45, %rd42;
	ld.global.f32 	%f39, [%rd47];
	fma.rn.f32 	%f40, %f39, %f39, 0fBF800000;
	add.s64 	%rd48, %rd46, %rd42;
	st.global.f32 	[%rd48], %f40;
	add.s64 	%rd49, %rd47, %rd42;
	ld.global.f32 	%f41, [%rd49];
	fma.rn.f32 	%f42, %f41, %f41, 0fBF800000;
	add.s64 	%rd50, %rd48, %rd42;
	st.global.f32 	[%rd50], %f42;
	add.s64 	%rd51, %rd49, %rd42;
	ld.global.f32 	%f43, [%rd51];
	fma.rn.f32 	%f44, %f43, %f43, 0fBF800000;
	add.s64 	%rd52, %rd50, %rd42;
	st.global.f32 	[%rd52], %f44;
	add.s64 	%rd53, %rd51, %rd42;
	ld.global.f32 	%f45, [%rd53];
	fma.rn.f32 	%f46, %f45, %f45, 0fBF800000;
	add.s64 	%rd54, %rd52, %rd42;
	st.global.f32 	[%rd54], %f46;
	add.s64 	%rd55, %rd53, %rd42;
	ld.global.f32 	%f47, [%rd55];
	fma.rn.f32 	%f48, %f47, %f47, 0fBF800000;
	add.s64 	%rd56, %rd54, %rd42;
	st.global.f32 	[%rd56], %f48;
	add.s32 	%r38, %r38, 8;
$L__BB0_7:
	setp.eq.s32 	%p6, %r14, 0;
	@%p6 bra 	$L__BB0_13;
	and.b32  	%r17, %r26, 3;
	setp.lt.u32 	%p7, %r14, 4;
	@%p7 bra 	$L__BB0_10;
	mad.lo.s32 	%r32, %r38, %r2, %r4;
	mul.wide.s32 	%rd57, %r32, 4;
	add.s64 	%rd58, %rd1, %rd57;
	ld.global.f32 	%f49, [%rd58];
	fma.rn.f32 	%f50, %f49, %f49, 0fBF800000;
	add.s64 	%rd59, %rd2, %rd57;
	st.global.f32 	[%rd59], %f50;
	shl.b32 	%r33, %r2, 2;
	cvt.u64.u32 	%rd60, %r33;
	add.s64 	%rd61, %rd58, %rd60;
	ld.global.f32 	%f51, [%rd61];
	fma.rn.f32 	%f52, %f51, %f51, 0fBF800000;
	add.s64 	%rd62, %rd59, %rd60;
	st.global.f32 	[%rd62], %f52;
	add.s64 	%rd63, %rd61, %rd60;
	ld.global.f32 	%f53, [%rd63];
	fma.rn.f32 	%f54, %f53, %f53, 0fBF800000;
	add.s64 	%rd64, %rd62, %rd60;
	st.global.f32 	[%rd64], %f54;
	add.s64 	%rd65, %rd63, %rd60;
	ld.global.f32 	%f55, [%rd65];
	fma.rn.f32 	%f56, %f55, %f55, 0fBF800000;
	add.s64 	%rd66, %rd64, %rd60;
	st.global.f32 	[%rd66], %f56;
	add.s32 	%r38, %r38, 4;
$L__BB0_10:
	setp.eq.s32 	%p8, %r17, 0;
	@%p8 bra 	$L__BB0_13;
	mad.lo.s32 	%r34, %r1, %r26, %r38;
	mad.lo.s32 	%r41, %r2, %r34, %r3;
	neg.s32 	%r40, %r17;
$L__BB0_12:
	.pragma "nounroll";
	mul.wide.s32 	%rd67, %r41, 4;
	add.s64 	%rd68, %rd1, %rd67;
	ld.global.f32 	%f57, [%rd68];
	fma.rn.f32 	%f58, %f57, %f57, 0fBF800000;
	add.s64 	%rd69, %rd2, %rd67;
	st.global.f32 	[%rd69], %f58;
	add.s32 	%r41, %r41, %r2;
	add.s32 	%r40, %r40, 1;
	setp.ne.s32 	%p9, %r40, 0;
	@%p9 bra 	$L__BB0_12;
$L__BB0_13:
	setp.gt.s32 	%p10, %r4, 31;
	@%p10 bra 	$L__BB0_15;
	mul.wide.s32 	%rd70, %r4, 4;
	add.s64 	%rd71, %rd2, %rd70;
	ld.global.f32 	%f59, [%rd71];
	neg.f32 	%f60, %f59;
	st.global.f32 	[%rd71], %f60;
$L__BB0_15:
	ret;

}


// ===== COMPILED SASS (sm_100) =====

	.target	sm_100

	.elftype	@"ET_EXEC"


//--------------------- .note.nv.tkinfo           --------------------------
	.section	.note.nv.tkinfo,"",@"SHT_NOTE"
	.sectionflags	@"SHF_NOTE_NV_TKINFO"
	.tkinfo
        /*0018*/ 	.word	0x00000002
        /*0030*/ 	.string	""
        /*0030*/ 	.string	"ptxas"
        /*0030*/ 	.string	"Cuda compilation tools, release 13.0, V13.0.88"
        /*0030*/ 	.string	"Build cuda_13.0.r13.0/compiler.36424714_0"
        /*0030*/ 	.string	"-arch sm_100 -m 64 "



//--------------------- .note.nv.cuinfo           --------------------------
	.section	.note.nv.cuinfo,"",@"SHT_NOTE"
	.sectionflags	@"SHF_NOTE_NV_CUINFO"
        /*0018*/ 	.short	0x0002
        /*001a*/ 	.short	0x0064
        /*001c*/ 	.short	0x0082
	.zero		2


//--------------------- .nv.info                  --------------------------
	.section	.nv.info,"",@"SHT_CUDA_INFO"
	.align	4


	//----- nvinfo : EIATTR_REGCOUNT
	.align		4
        /*0000*/ 	.byte	0x04, 0x2f
        /*0002*/ 	.short	(.L_1 - .L_0)
	.align		4
.L_0:
        /*0004*/ 	.word	index@(_Z8kernel_aPfPKfi)
        /*0008*/ 	.word	0x0000001e


	//----- nvinfo : EIATTR_FRAME_SIZE
	.align		4
.L_1:
        /*000c*/ 	.byte	0x04, 0x11
        /*000e*/ 	.short	(.L_3 - .L_2)
	.align		4
.L_2:
        /*0010*/ 	.word	index@(_Z8kernel_aPfPKfi)
        /*0014*/ 	.word	0x00000000


	//----- nvinfo : EIATTR_MIN_STACK_SIZE
	.align		4
.L_3:
        /*0018*/ 	.byte	0x04, 0x12
        /*001a*/ 	.short	(.L_5 - .L_4)
	.align		4
.L_4:
        /*001c*/ 	.word	index@(_Z8kernel_aPfPKfi)
        /*0020*/ 	.word	0x00000000
.L_5:


//--------------------- .nv.compat                --------------------------
	.section	.nv.compat,"",@"SHT_CUDA_COMPAT_INFO"
	.align	4
        /*0000*/ 	.byte	0x02, 0x09, 0x00, 0x00, 0x02, 0x02, 0x01, 0x00, 0x02, 0x05, 0x05, 0x00, 0x03, 0x07, 0x01, 0x01
        /*0010*/ 	.byte	0x02, 0x03, 0x00, 0x00, 0x02, 0x06, 0x01, 0x00, 0x04, 0x0b, 0x08, 0x00, 0x09, 0x00, 0x00, 0x00
        /*0020*/ 	.byte	0x00, 0x00, 0x00, 0x00


//--------------------- .nv.info._Z8kernel_aPfPKfi --------------------------
	.section	.nv.info._Z8kernel_aPfPKfi,"",@"SHT_CUDA_INFO"
	.sectionflags	@""
	.align	4


	//----- nvinfo : EIATTR_CUDA_API_VERSION
	.align		4
        /*0000*/ 	.byte	0x04, 0x37
        /*0002*/ 	.short	(.L_7 - .L_6)
.L_6:
        /*0004*/ 	.word	0x00000082


	//----- nvinfo : EIATTR_KPARAM_INFO
	.align		4
.L_7:
        /*0008*/ 	.byte	0x04, 0x17
        /*000a*/ 	.short	(.L_9 - .L_8)
.L_8:
        /*000c*/ 	.word	0x00000000
        /*0010*/ 	.short	0x0002
        /*0012*/ 	.short	0x0010
        /*0014*/ 	.byte	0x00, 0xf0, 0x11, 0x00


	//----- nvinfo : EIATTR_KPARAM_INFO
	.align		4
.L_9:
        /*0018*/ 	.byte	0x04, 0x17
        /*001a*/ 	.short	(.L_11 - .L_10)
.L_10:
        /*001c*/ 	.word	0x00000000
        /*0020*/ 	.short	0x0001
        /*0022*/ 	.short	0x0008
        /*0024*/ 	.byte	0x00, 0xf5, 0x21, 0x00


	//----- nvinfo : EIATTR_KPARAM_INFO
	.align		4
.L_11:
        /*0028*/ 	.byte	0x04, 0x17
        /*002a*/ 	.short	(.L_13 - .L_12)
.L_12:
        /*002c*/ 	.word	0x00000000
        /*0030*/ 	.short	0x0000
        /*0032*/ 	.short	0x0000
        /*0034*/ 	.byte	0x00, 0xf5, 0x21, 0x00


	//----- nvinfo : EIATTR_SPARSE_MMA_MASK
	.align		4
.L_13:
        /*0038*/ 	.byte	0x03, 0x50
        /*003a*/ 	.short	0x0000


	//----- nvinfo : EIATTR_MAXREG_COUNT
	.align		4
        /*003c*/ 	.byte	0x03, 0x1b
        /*003e*/ 	.short	0x00ff


	//----- nvinfo : EIATTR_MERCURY_ISA_VERSION
	.align		4
        /*0040*/ 	.byte	0x03, 0x5f
        /*0042*/ 	.short	0x0101


	//----- nvinfo : EIATTR_VRC_CTA_INIT_COUNT
	.align		4
        /*0044*/ 	.byte	0x02, 0x4a
	.zero		1
	.zero		1


	//----- nvinfo : EIATTR_EXIT_INSTR_OFFSETS
	.align		4
        /*0048*/ 	.byte	0x04, 0x1c
        /*004a*/ 	.short	(.L_15 - .L_14)


	//   ....[0]....
.L_14:
        /*004c*/ 	.word	0x00000fb0


	//   ....[1]....
        /*0050*/ 	.word	0x00001010


	//----- nvinfo : EIATTR_CBANK_PARAM_SIZE
	.align		4
.L_15:
        /*0054*/ 	.byte	0x03, 0x19
        /*0056*/ 	.short	0x0014


	//----- nvinfo : EIATTR_PARAM_CBANK
	.align		4
        /*0058*/ 	.byte	0x04, 0x0a
        /*005a*/ 	.short	(.L_17 - .L_16)
	.align		4
.L_16:
        /*005c*/ 	.word	index@(.nv.constant0._Z8kernel_aPfPKfi)
        /*0060*/ 	.short	0x0380
        /*0062*/ 	.short	0x0014


	//----- nvinfo : EIATTR_SW_WAR
	.align		4
.L_17:
        /*0064*/ 	.byte	0x04, 0x36
        /*0066*/ 	.short	(.L_19 - .L_18)
.L_18:
        /*0068*/ 	.word	0x00000008
.L_19:


//--------------------- .nv.callgraph             --------------------------
	.section	.nv.callgraph,"",@"SHT_CUDA_CALLGRAPH"
	.align	4
	.sectionentsize	8
	.align		4
        /*0000*/ 	.word	0x00000000
	.align		4
        /*0004*/ 	.word	0xffffffff
	.align		4
        /*0008*/ 	.word	0x00000000
	.align		4
        /*000c*/ 	.word	0xfffffffe
	.align		4
        /*0010*/ 	.word	0x00000000
	.align		4
        /*0014*/ 	.word	0xfffffffd
	.align		4
        /*0018*/ 	.word	0x00000000
	.align		4
        /*001c*/ 	.word	0xfffffffc


//--------------------- .text._Z8kernel_aPfPKfi   --------------------------
	.section	.text._Z8kernel_aPfPKfi,"ax",@progbits
	.align	128
        .global         _Z8kernel_aPfPKfi
        .type           _Z8kernel_aPfPKfi,@function
        .size           _Z8kernel_aPfPKfi,(.L_x_7 - _Z8kernel_aPfPKfi)
        .other          _Z8kernel_aPfPKfi,@"STO_CUDA_ENTRY STV_DEFAULT"
_Z8kernel_aPfPKfi:
.text._Z8kernel_aPfPKfi:
[----:B------:R-:W-:Y:S01]  /*0000*/  LDC R1, c[0x0][0x37c] ;  /* 0x0000df00ff017b82 */ /* 0x000fe20000000800 */
[----:B------:R-:W0:Y:S01]  /*0010*/  S2R R5, SR_TID.X ;  /* 0x0000000000057919 */ /* 0x000e220000002100 */
[----:B------:R-:W1:Y:S06]  /*0020*/  LDCU UR7, c[0x0][0x390] ;  /* 0x00007200ff0777ac */ /* 0x000e6c0008000800 */
[----:B------:R-:W2:Y:S01]  /*0030*/  S2UR UR6, SR_CTAID.X ;  /* 0x00000000000679c3 */ /* 0x000ea20000002500 */
[----:B------:R-:W3:Y:S07]  /*0040*/  LDCU.64 UR10, c[0x0][0x358] ;  /* 0x00006b00ff0a77ac */ /* 0x000eee0008000a00 */
[----:B------:R-:W2:Y:S01]  /*0050*/  LDC R0, c[0x0][0x360] ;  /* 0x0000d800ff007b82 */ /* 0x000ea20000000800 */
[----:B-1----:R-:W-:Y:S01]  /*0060*/  UISETP.GE.AND UP0, UPT, UR7, 0x1, UPT ;  /* 0x000000010700788c */ /* 0x002fe2000bf06270 */
[----:B--2---:R-:W-:-:S04]  /*0070*/  IMAD R2, R0, UR6, RZ ;  /* 0x0000000600027c24 */ /* 0x004fc8000f8e02ff */
[----:B0-----:R-:W-:-:S04]  /*0080*/  IMAD R3, R2, UR7, R5 ;  /* 0x0000000702037c24 */ /* 0x001fc8000f8e0205 */
[----:B---3--:R-:W-:Y:S05]  /*0090*/  BRA.U !UP0, `(.L_x_0) ;  /* 0x0000000d08c07547 */ /* 0x008fea000b800000 */
[----:B------:R-:W-:Y:S02]  /*00a0*/  UISETP.GE.U32.AND UP1, UPT, UR7, 0x10, UPT ;  /* 0x000000100700788c */ /* 0x000fe4000bf26070 */
[----:B------:R-:W-:Y:S01]  /*00b0*/  ULOP3.LUT UR5, UR7, 0xf, URZ, 0xc0, !UPT ;  /* 0x0000000f07057892 */ /* 0x000fe2000f8ec0ff */
[----:B------:R-:W-:-:S03]  /*00c0*/  UMOV UR4, URZ ;  /* 0x000000ff00047c82 */ /* 0x000fc60008000000 */
[----:B------:R-:W-:-:S03]  /*00d0*/  UISETP.NE.AND UP0, UPT, UR5, URZ, UPT ;  /* 0x000000ff0500728c */ /* 0x000fc6000bf05270 */
[----:B------:R-:W-:Y:S08]  /*00e0*/  BRA.U !UP1, `(.L_x_1) ;  /* 0x0000000509e07547 */ /* 0x000ff0000b800000 */
[----:B------:R-:W0:Y:S01]  /*00f0*/  LDC.64 R6, c[0x0][0x380] ;  /* 0x0000e000ff067b82 */ /* 0x000e220000000a00 */
[----:B------:R-:W-:Y:S01]  /*0100*/  ULOP3.LUT UR4, UR7, 0x7ffffff0, URZ, 0xc0, !UPT ;  /* 0x7ffffff007047892 */ /* 0x000fe2000f8ec0ff */
[----:B------:R-:W-:Y:S02]  /*0110*/  IMAD.MOV.U32 R11, RZ, RZ, R3 ;  /* 0x000000ffff0b7224 */ /* 0x000fe400078e0003 */
[----:B------:R-:W-:Y:S01]  /*0120*/  IMAD.SHL.U32 R2, R0, 0x4, RZ ;  /* 0x0000000400027824 */ /* 0x000fe200078e00ff */
[----:B------:R-:W-:-:S03]  /*0130*/  UIADD3 UR8, UPT, UPT, -UR4, URZ, URZ ;  /* 0x000000ff04087290 */ /* 0x000fc6000fffe1ff */
[----:B------:R-:W1:Y:S09]  /*0140*/  LDC.64 R8, c[0x0][0x388] ;  /* 0x0000e200ff087b82 */ /* 0x000e720000000a00 */
.L_x_2:
[----:B-12---:R-:W-:-:S05]  /*0150*/  IMAD.WIDE R12, R11, 0x4, R8 ;  /* 0x000000040b0c7825 */ /* 0x006fca00078e0208 */
[----:B------:R-:W2:Y:S01]  /*0160*/  LDG.E R4, desc[UR10][R12.64] ;  /* 0x0000000a0c047981 */ /* 0x000ea2000c1e1900 */
[----:B------:R-:W-:Y:S01]  /*0170*/  IADD3 R16, P0, PT, R12, R2, RZ ;  /* 0x000000020c107210 */ /* 0x000fe20007f1e0ff */
[----:B0-----:R-:W-:-:S03]  /*0180*/  IMAD.WIDE R14, R11, 0x4, R6 ;  /* 0x000000040b0e7825 */ /* 0x001fc600078e0206 */
[----:B------:R-:W-:Y:S01]  /*0190*/  IADD3.X R17, PT, PT, RZ, R13, RZ, P0, !PT ;  /* 0x0000000dff117210 */ /* 0x000fe200007fe4ff */
[----:B--2---:R-:W-:-:S05]  /*01a0*/  FFMA R25, R4, R4, -1 ;  /* 0xbf80000004197423 */ /* 0x004fca0000000004 */
[----:B------:R0:W-:Y:S04]  /*01b0*/  STG.E desc[UR10][R14.64], R25 ;  /* 0x000000190e007986 */ /* 0x0001e8000c10190a */
[----:B------:R-:W2:Y:S01]  /*01c0*/  LDG.E R4, desc[UR10][R16.64] ;  /* 0x0000000a10047981 */ /* 0x000ea2000c1e1900 */
[----:B------:R-:W-:Y:S02]  /*01d0*/  IADD3 R18, P0, PT, R14, R2, RZ ;  /* 0x000000020e127210 */ /* 0x000fe40007f1e0ff */
[----:B------:R-:W-:-:S03]  /*01e0*/  IADD3 R20, P1, PT, R2, R16, RZ ;  /* 0x0000001002147210 */ /* 0x000fc60007f3e0ff */
[----:B------:R-:W-:Y:S02]  /*01f0*/  IMAD.X R19, RZ, RZ, R15, P0 ;  /* 0x000000ffff137224 */ /* 0x000fe400000e060f */
[----:B------:R-:W-:Y:S02]  /*0200*/  IMAD.X R21, RZ, RZ, R17, P1 ;  /* 0x000000ffff157224 */ /* 0x000fe400008e0611 */
[----:B--2---:R-:W-:-:S05]  /*0210*/  FFMA R27, R4, R4, -1 ;  /* 0xbf800000041b7423 */ /* 0x004fca0000000004 */
[----:B------:R1:W-:Y:S04]  /*0220*/  STG.E desc[UR10][R18.64], R27 ;  /* 0x0000001b12007986 */ /* 0x0003e8000c10190a */
[----:B------:R-:W0:Y:S01]  /*0230*/  LDG.E R4, desc[UR10][R20.64] ;  /* 0x0000000a14047981 */ /* 0x000e22000c1e1900 */
[C---:B------:R-:W-:Y:S02]  /*0240*/  IADD3 R12, P0, PT, R2.reuse, R18, RZ ;  /* 0x00000012020c7210 */ /* 0x040fe40007f1e0ff */
[----:B------:R-:W-:Y:S02]  /*0250*/  IADD3 R22, P1, PT, R2, R20, RZ ;  /* 0x0000001402167210 */ /* 0x000fe40007f3e0ff */
[----:B------:R-:W-:-:S03]  /*0260*/  IADD3.X R13, PT, PT, RZ, R19, RZ, P0, !PT ;  /* 0x00000013ff0d7210 */ /* 0x000fc600007fe4ff */
[----:B------:R-:W-:Y:S02]  /*0270*/  IMAD.X R23, RZ, RZ, R21, P1 ;  /* 0x000000ffff177224 */ /* 0x000fe400008e0615 */
[----:B0-----:R-:W-:-:S05]  /*0280*/  FFMA R25, R4, R4, -1 ;  /* 0xbf80000004197423 */ /* 0x001fca0000000004 */
[----:B------:R0:W-:Y:S04]  /*0290*/  STG.E desc[UR10][R12.64], R25 ;  /* 0x000000190c007986 */ /* 0x0001e8000c10190a */
[----:B------:R-:W1:Y:S01]  /*02a0*/  LDG.E R4, desc[UR10][R22.64] ;  /* 0x0000000a16047981 */ /* 0x000e62000c1e1900 */
[C---:B------:R-:W-:Y:S02]  /*02b0*/  IADD3 R14, P0, PT, R2.reuse, R12, RZ ;  /* 0x0000000c020e7210 */ /* 0x040fe40007f1e0ff */
[----:B------:R-:W-:-:S03]  /*02c0*/  IADD3 R16, P1, PT, R2, R22, RZ ;  /* 0x0000001602107210 */ /* 0x000fc60007f3e0ff */
[----:B------:R-:W-:Y:S01]  /*02d0*/  IMAD.X R15, RZ, RZ, R13, P0 ;  /* 0x000000ffff0f7224 */ /* 0x000fe200000e060d */
[----:B------:R-:W-:Y:S01]  /*02e0*/  IADD3.X R17, PT, PT, RZ, R23, RZ, P1, !PT ;  /* 0x00000017ff117210 */ /* 0x000fe20000ffe4ff */
[----:B-1----:R-:W-:-:S05]  /*02f0*/  FFMA R27, R4, R4, -1 ;  /* 0xbf800000041b7423 */ /* 0x002fca0000000004 */
[----:B------:R1:W-:Y:S04]  /*0300*/  STG.E desc[UR10][R14.64], R27 ;  /* 0x0000001b0e007986 */ /* 0x0003e8000c10190a */
[----:B------:R-:W0:Y:S01]  /*0310*/  LDG.E R4, desc[UR10][R16.64] ;  /* 0x0000000a10047981 */ /* 0x000e22000c1e1900 */
[C---:B------:R-:W-:Y:S02]  /*0320*/  IADD3 R18, P0, PT, R2.reuse, R14, RZ ;  /* 0x0000000e02127210 */ /* 0x040fe40007f1e0ff */
[----:B------:R-:W-:-:S03]  /*0330*/  IADD3 R20, P1, PT, R2, R16, RZ ;  /* 0x0000001002147210 */ /* 0x000fc60007f3e0ff */
[----:B------:R-:W-:Y:S02]  /*0340*/  IMAD.X R19, RZ, RZ, R15, P0 ;  /* 0x000000ffff137224 */ /* 0x000fe400000e060f */
[----:B------:R-:W-:Y:S02]  /*0350*/  IMAD.X R21, RZ, RZ, R17, P1 ;  /* 0x000000ffff157224 */ /* 0x000fe400008e0611 */
[----:B0-----:R-:W-:-:S05]  /*0360*/  FFMA R25, R4, R4, -1 ;  /* 0xbf80000004197423 */ /* 0x001fca0000000004 */
[----:B------:R0:W-:Y:S04]  /*0370*/  STG.E desc[UR10][R18.64], R25 ;  /* 0x0000001912007986 */ /* 0x0001e8000c10190a */
[----:B------:R-:W1:Y:S01]  /*0380*/  LDG.E R4, desc[UR10][R20.64] ;  /* 0x0000000a14047981 */ /* 0x000e62000c1e1900 */
[C---:B------:R-:W-:Y:S02]  /*0390*/  IADD3 R12, P0, PT, R2.reuse, R18, RZ ;  /* 0x00000012020c7210 */ /* 0x040fe40007f1e0ff */
[----:B------:R-:W-:Y:S02]  /*03a0*/  IADD3 R22, P1, PT, R2, R20, RZ ;  /* 0x0000001402167210 */ /* 0x000fe40007f3e0ff */
[----:B------:R-:W-:-:S03]  /*03b0*/  IADD3.X R13, PT, PT, RZ, R19, RZ, P0, !PT ;  /* 0x00000013ff0d7210 */ /* 0x000fc600007fe4ff */
[----:B------:R-:W-:Y:S02]  /*03c0*/  IMAD.X R23, RZ, RZ, R21, P1 ;  /* 0x000000ffff177224 */ /* 0x000fe400008e0615 */
[----:B-1----:R-:W-:-:S05]  /*03d0*/  FFMA R27, R4, R4, -1 ;  /* 0xbf800000041b7423 */ /* 0x002fca0000000004 */
        /* <DEDUP_REMOVED lines=57> */
[----:B------:R-:W2:Y:S01]  /*0770*/  LDG.E R4, desc[UR10][R20.64] ;  /* 0x0000000a14047981 */ /* 0x000ea2000c1e1900 */
[C---:B------:R-:W-:Y:S02]  /*0780*/  IADD3 R12, P0, PT, R2.reuse, R18, RZ ;  /* 0x00000012020c7210 */ /* 0x040fe40007f1e0ff */
[----:B------:R-:W-:Y:S02]  /*0790*/  IADD3 R22, P1, PT, R2, R20, RZ ;  /* 0x0000001402167210 */ /* 0x000fe40007f3e0ff */
[----:B------:R-:W-:-:S03]  /*07a0*/  IADD3.X R13, PT, PT, RZ, R19, RZ, P0, !PT ;  /* 0x00000013ff0d7210 */ /* 0x000fc600007fe4ff */
[----:B------:R-:W-:Y:S02]  /*07b0*/  IMAD.X R23, RZ, RZ, R21, P1 ;  /* 0x000000ffff177224 */ /* 0x000fe400008e0615 */
[----:B--2---:R-:W-:-:S05]  /*07c0*/  FFMA R17, R4, R4, -1 ;  /* 0xbf80000004117423 */ /* 0x004fca0000000004 */
[----:B------:R2:W-:Y:S04]  /*07d0*/  STG.E desc[UR10][R12.64], R17 ;  /* 0x000000110c007986 */ /* 0x0005e8000c10190a */
[----:B------:R-:W1:Y:S01]  /*07e0*/  LDG.E R22, desc[UR10][R22.64] ;  /* 0x0000000a16167981 */ /* 0x000e62000c1e1900 */
[----:B0-----:R-:W-:Y:S01]  /*07f0*/  IADD3 R14, P0, PT, R2, R12, RZ ;  /* 0x0000000c020e7210 */ /* 0x001fe20007f1e0ff */
[----:B------:R-:W-:Y:S01]  /*0800*/  UIADD3 UR8, UPT, UPT, UR8, 0x10, URZ ;  /* 0x0000001008087890 */ /* 0x000fe2000fffe0ff */
[----:B------:R-:W-:Y:S02]  /*0810*/  IMAD R11, R0, 0x10, R11 ;  /* 0x00000010000b7824 */ /* 0x000fe400078e020b */
[----:B------:R-:W-:Y:S01]  /*0820*/  IADD3.X R15, PT, PT, RZ, R13, RZ, P0, !PT ;  /* 0x0000000dff0f7210 */ /* 0x000fe200007fe4ff */
[----:B------:R-:W-:Y:S01]  /*0830*/  UISETP.NE.AND UP1, UPT, UR8, URZ, UPT ;  /* 0x000000ff0800728c */ /* 0x000fe2000bf25270 */
[----:B-1----:R-:W-:-:S05]  /*0840*/  FFMA R19, R22, R22, -1 ;  /* 0xbf80000016137423 */ /* 0x002fca0000000016 */
[----:B------:R2:W-:Y:S03]  /*0850*/  STG.E desc[UR10][R14.64], R19 ;  /* 0x000000130e007986 */ /* 0x0005e6000c10190a */
[----:B------:R-:W-:Y:S05]  /*0860*/  BRA.U UP1, `(.L_x_2) ;  /* 0xfffffff901387547 */ /* 0x000fea000b83ffff */
.L_x_1:
[----:B------:R-:W-:Y:S05]  /*0870*/  BRA.U !UP0, `(.L_x_0) ;  /* 0x0000000508c87547 */ /* 0x000fea000b800000 */
[----:B------:R-:W-:Y:S02]  /*0880*/  UISETP.GE.U32.AND UP0, UPT, UR5, 0x8, UPT ;  /* 0x000000080500788c */ /* 0x000fe4000bf06070 */
[----:B------:R-:W-:-:S04]  /*0890*/  ULOP3.LUT UR8, UR7, 0x7, URZ, 0xc0, !UPT ;  /* 0x0000000707087892 */ /* 0x000fc8000f8ec0ff */
[----:B------:R-:W-:-:S03]  /*08a0*/  UISETP.NE.AND UP1, UPT, UR8, URZ, UPT ;  /* 0x000000ff0800728c */ /* 0x000fc6000bf25270 */
[----:B------:R-:W-:Y:S08]  /*08b0*/  BRA.U !UP0, `(.L_x_3) ;  /* 0x0000000108ec7547 */ /* 0x000ff0000b800000 */
[----:B------:R-:W0:Y:S01]  /*08c0*/  LDC.64 R6, c[0x0][0x388] ;  /* 0x0000e200ff067b82 */ /* 0x000e220000000a00 */
[----:B------:R-:W-:-:S07]  /*08d0*/  IMAD R11, R0, UR4, R3 ;  /* 0x00000004000b7c24 */ /* 0x000fce000f8e0203 */
[----:B------:R-:W1:Y:S01]  /*08e0*/  LDC.64 R8, c[0x0][0x380] ;  /* 0x0000e000ff087b82 */ /* 0x000e620000000a00 */
[----:B0-----:R-:W-:-:S05]  /*08f0*/  IMAD.WIDE R6, R11, 0x4, R6 ;  /* 0x000000040b067825 */ /* 0x001fca00078e0206 */
[----:B------:R-:W2:Y:S01]  /*0900*/  LDG.E R4, desc[UR10][R6.64] ;  /* 0x0000000a06047981 */ /* 0x000ea2000c1e1900 */
[----:B------:R-:W-:Y:S01]  /*0910*/  SHF.L.U32 R2, R0, 0x2, RZ ;  /* 0x0000000200027819 */ /* 0x000fe200000006ff */
[----:B-1----:R-:W-:-:S03]  /*0920*/  IMAD.WIDE R8, R11, 0x4, R8 ;  /* 0x000000040b087825 */ /* 0x002fc600078e0208 */
[----:B------:R-:W-:-:S05]  /*0930*/  IADD3 R10, P0, PT, R2, R6, RZ ;  /* 0x00000006020a7210 */ /* 0x000fca0007f1e0ff */
[----:B------:R-:W-:Y:S02]  /*0940*/  IMAD.X R11, RZ, RZ, R7, P0 ;  /* 0x000000ffff0b7224 */ /* 0x000fe400000e0607 */
[----:B--2---:R-:W-:-:S05]  /*0950*/  FFMA R19, R4, R4, -1 ;  /* 0xbf80000004137423 */ /* 0x004fca0000000004 */
        /* <DEDUP_REMOVED lines=45> */
[----:B------:R-:W-:-:S03]  /*0c30*/  UIADD3 UR4, UPT, UPT, UR4, 0x8, URZ ;  /* 0x0000000804047890 */ /* 0x000fc6000fffe0ff */
[----:B------:R-:W-:Y:S01]  /*0c40*/  IADD3.X R13, PT, PT, RZ, R9, RZ, P0, !PT ;  /* 0x00000009ff0d7210 */ /* 0x000fe200007fe4ff */
[----:B-1----:R-:W-:-:S05]  /*0c50*/  FFMA R7, R10, R10, -1 ;  /* 0xbf8000000a077423 */ /* 0x002fca000000000a */
[----:B------:R3:W-:Y:S03]  /*0c60*/  STG.E desc[UR10][R12.64], R7 ;  /* 0x000000070c007986 */ /* 0x0007e6000c10190a */
.L_x_3:
[----:B------:R-:W-:Y:S05]  /*0c70*/  BRA.U !UP1, `(.L_x_0) ;  /* 0x0000000109c87547 */ /* 0x000fea000b800000 */
[----:B------:R-:W-:Y:S02]  /*0c80*/  UISETP.GE.U32.AND UP0, UPT, UR8, 0x4, UPT ;  /* 0x000000040800788c */ /* 0x000fe4000bf06070 */
[----:B------:R-:W-:-:S04]  /*0c90*/  ULOP3.LUT UR5, UR7, 0x3, URZ, 0xc0, !UPT ;  /* 0x0000000307057892 */ /* 0x000fc8000f8ec0ff */
[----:B------:R-:W-:-:S03]  /*0ca0*/  UISETP.NE.AND UP1, UPT, UR5, URZ, UPT ;  /* 0x000000ff0500728c */ /* 0x000fc6000bf25270 */
[----:B------:R-:W-:Y:S08]  /*0cb0*/  BRA.U !UP0, `(.L_x_4) ;  /* 0x00000001087c7547 */ /* 0x000ff0000b800000 */
[----:B---3--:R-:W0:Y:S01]  /*0cc0*/  LDC.64 R6, c[0x0][0x388] ;  /* 0x0000e200ff067b82 */ /* 0x008e220000000a00 */
[----:B------:R-:W-:-:S07]  /*0cd0*/  IMAD R11, R0, UR4, R3 ;  /* 0x00000004000b7c24 */ /* 0x000fce000f8e0203 */
[----:B------:R-:W1:Y:S01]  /*0ce0*/  LDC.64 R8, c[0x0][0x380] ;  /* 0x0000e000ff087b82 */ /* 0x000e620000000a00 */
[----:B0-----:R-:W-:-:S05]  /*0cf0*/  IMAD.WIDE R6, R11, 0x4, R6 ;  /* 0x000000040b067825 */ /* 0x001fca00078e0206 */
[----:B------:R-:W2:Y:S01]  /*0d00*/  LDG.E R2, desc[UR10][R6.64] ;  /* 0x0000000a06027981 */ /* 0x000ea2000c1e1900 */
[----:B------:R-:W-:Y:S02]  /*0d10*/  IMAD.SHL.U32 R23, R0, 0x4, RZ ;  /* 0x0000000400177824 */ /* 0x000fe400078e00ff */
[----:B-1----:R-:W-:-:S03]  /*0d20*/  IMAD.WIDE R8, R11, 0x4, R8 ;  /* 0x000000040b087825 */ /* 0x002fc600078e0208 */
[----:B------:R-:W-:-:S04]  /*0d30*/  IADD3 R10, P0, PT, R23, R6, RZ ;  /* 0x00000006170a7210 */ /* 0x000fc80007f1e0ff */
[----:B------:R-:W-:Y:S01]  /*0d40*/  IADD3.X R11, PT, PT, RZ, R7, RZ, P0, !PT ;  /* 0x00000007ff0b7210 */ /* 0x000fe200007fe4ff */
[----:B--2---:R-:W-:-:S05]  /*0d50*/  FFMA R19, R2, R2, -1 ;  /* 0xbf80000002137423 */ /* 0x004fca0000000002 */
[----:B------:R0:W-:Y:S04]  /*0d60*/  STG.E desc[UR10][R8.64], R19 ;  /* 0x0000001308007986 */ /* 0x0001e8000c10190a */
[----:B------:R-:W2:Y:S01]  /*0d70*/  LDG.E R2, desc[UR10][R10.64] ;  /* 0x0000000a0a027981 */ /* 0x000ea2000c1e1900 */
[C---:B------:R-:W-:Y:S02]  /*0d80*/  IADD3 R12, P0, PT, R23.reuse, R8, RZ ;  /* 0x00000008170c7210 */ /* 0x040fe40007f1e0ff */
[----:B------:R-:W-:-:S03]  /*0d90*/  IADD3 R14, P1, PT, R23, R10, RZ ;  /* 0x0000000a170e7210 */ /* 0x000fc60007f3e0ff */
[----:B------:R-:W-:Y:S01]  /*0da0*/  IMAD.X R13, RZ, RZ, R9, P0 ;  /* 0x000000ffff0d7224 */ /* 0x000fe200000e0609 */
        /* <DEDUP_REMOVED lines=10> */
[----:B------:R-:W1:Y:S01]  /*0e50*/  LDG.E R16, desc[UR10][R16.64] ;  /* 0x0000000a10107981 */ /* 0x000e62000c1e1900 */
[----:B0-----:R-:W-:Y:S01]  /*0e60*/  IADD3 R8, P0, PT, R23, R6, RZ ;  /* 0x0000000617087210 */ /* 0x001fe20007f1e0ff */
[----:B------:R-:W-:-:S04]  /*0e70*/  UIADD3 UR4, UPT, UPT, UR4, 0x4, URZ ;  /* 0x0000000404047890 */ /* 0x000fc8000fffe0ff */
[----:B------:R-:W-:Y:S02]  /*0e80*/  IMAD.X R9, RZ, RZ, R7, P0 ;  /* 0x000000ffff097224 */ /* 0x000fe400000e0607 */
[----:B-1----:R-:W-:-:S05]  /*0e90*/  FFMA R13, R16, R16, -1 ;  /* 0xbf800000100d7423 */ /* 0x002fca0000000010 */
[----:B------:R4:W-:Y:S02]  /*0ea0*/  STG.E desc[UR10][R8.64], R13 ;  /* 0x0000000d08007986 */ /* 0x0009e4000c10190a */
.L_x_4:
[----:B------:R-:W-:Y:S05]  /*0eb0*/  BRA.U !UP1, `(.L_x_0) ;  /* 0x0000000109387547 */ /* 0x000fea000b800000 */
[----:B----4-:R-:W0:Y:S01]  /*0ec0*/  LDC.64 R10, c[0x0][0x380] ;  /* 0x0000e000ff0a7b82 */ /* 0x010e220000000a00 */
[----:B------:R-:W-:Y:S02]  /*0ed0*/  UIMAD UR4, UR6, UR7, UR4 ;  /* 0x00000007060472a4 */ /* 0x000fe4000f8e0204 */
[----:B------:R-:W-:-:S04]  /*0ee0*/  UIADD3 UR5, UPT, UPT, -UR5, URZ, URZ ;  /* 0x000000ff05057290 */ /* 0x000fc8000fffe1ff */
[----:B--23--:R-:W-:Y:S01]  /*0ef0*/  IMAD R13, R0, UR4, R5 ;  /* 0x00000004000d7c24 */ /* 0x00cfe2000f8e0205 */
[----:B------:R-:W1:Y:S07]  /*0f00*/  LDC.64 R8, c[0x0][0x388] ;  /* 0x0000e200ff087b82 */ /* 0x000e6e0000000a00 */
.L_x_5:
[----:B-1----:R-:W-:-:S06]  /*0f10*/  IMAD.WIDE R4, R13, 0x4, R8 ;  /* 0x000000040d047825 */ /* 0x002fcc00078e0208 */
[----:B------:R-:W2:Y:S01]  /*0f20*/  LDG.E R4, desc[UR10][R4.64] ;  /* 0x0000000a04047981 */ /* 0x000ea2000c1e1900 */
[----:B0-----:R-:W-:Y:S01]  /*0f30*/  IMAD.WIDE R6, R13, 0x4, R10 ;  /* 0x000000040d067825 */ /* 0x001fe200078e020a */
[----:B------:R-:W-:Y:S01]  /*0f40*/  UIADD3 UR5, UPT, UPT, UR5, 0x1, URZ ;  /* 0x0000000105057890 */ /* 0x000fe2000fffe0ff */
[----:B------:R-:W-:-:S03]  /*0f50*/  IADD3 R13, PT, PT, R0, R13, RZ ;  /* 0x0000000d000d7210 */ /* 0x000fc60007ffe0ff */
[----:B------:R-:W-:Y:S01]  /*0f60*/  UISETP.NE.AND UP0, UPT, UR5, URZ, UPT ;  /* 0x000000ff0500728c */ /* 0x000fe2000bf05270 */
[----:B--2---:R-:W-:-:S05]  /*0f70*/  FFMA R15, R4, R4, -1 ;  /* 0xbf800000040f7423 */ /* 0x004fca0000000004 */
[----:B------:R0:W-:Y:S03]  /*0f80*/  STG.E desc[UR10][R6.64], R15 ;  /* 0x0000000f06007986 */ /* 0x0001e6000c10190a */
[----:B------:R-:W-:Y:S05]  /*0f90*/  BRA.U UP0, `(.L_x_5) ;  /* 0xfffffffd00dc7547 */ /* 0x000fea000b83ffff */
.L_x_0:
[----:B------:R-:W-:-:S13]  /*0fa0*/  ISETP.GT.AND P0, PT, R3, 0x1f, PT ;  /* 0x0000001f0300780c */ /* 0x000fda0003f04270 */
[----:B------:R-:W-:Y:S05]  /*0fb0*/  @P0 EXIT ;  /* 0x000000000000094d */ /* 0x000fea0003800000 */
[----:B------:R-:W1:Y:S02]  /*0fc0*/  LDC.64 R4, c[0x0][0x380] ;  /* 0x0000e000ff047b82 */ /* 0x000e640000000a00 */
[----:B-1----:R-:W-:-:S05]  /*0fd0*/  IMAD.WIDE R2, R3, 0x4, R4 ;  /* 0x0000000403027825 */ /* 0x002fca00078e0204 */
[----:B------:R-:W5:Y:S02]  /*0fe0*/  LDG.E R0, desc[UR10][R2.64] ;  /* 0x0000000a02007981 */ /* 0x000f64000c1e1900 */
[----:B-----5:R-:W-:-:S05]  /*0ff0*/  FADD R5, -R0, -RZ ;  /* 0x800000ff00057221 */ /* 0x020fca0000000100 */
[----:B------:R-:W-:Y:S01]  /*1000*/  STG.E desc[UR10][R2.64], R5 ;  /* 0x0000000502007986 */ /* 0x000fe2000c10190a */
[----:B------:R-:W-:Y:S05]  /*1010*/  EXIT ;  /* 0x000000000000794d */ /* 0x000fea0003800000 */
.L_x_6:
[----:B------:R-:W-:-:S00]  /*1020*/  BRA `(.L_x_6) ;  /* 0xfffffffc00fc7947 */ /* 0x000fc0000383ffff */
[----:B------:R-:W-:-:S00]  /*1030*/  NOP ;  /* 0x0000000000007918 */ /* 0x000fc00000000000 */
        /* <DEDUP_REMOVED lines=12> */
.L_x_7:


//--------------------- .nv.shared.reserved.0     --------------------------
	.section	.nv.shared.reserved.0,"aw",@nobits
	.weak		__nv_reservedSMEM_offset_0_alias
	.size		__nv_reservedSMEM_offset_0_alias, 0, 64
	.other		__nv_reservedSMEM_offset_0_alias,@"STO_CUDA_RESERVED_SHARED STV_DEFAULT"
__nv_reservedSMEM_offset_0_alias:
	.zero		0
	.zero		64


//--------------------- .nv.constant0._Z8kernel_aPfPKfi --------------------------
	.section	.nv.constant0._Z8kernel_aPfPKfi,"a",@progbits
	.sectionflags	@""
	.align	4
.nv.constant0._Z8kernel_aPfPKfi:
	.zero		916


//--------------------- SYMBOLS --------------------------

	.type		.nv.reservedSmem.offset0,@object
	.size		.nv.reservedSmem.offset0,0x4
